//
// Generated by NVIDIA NVVM Compiler
//
// Compiler Build ID: CL-36424714
// Cuda compilation tools, release 13.0, V13.0.88
// Based on NVVM 20.0.0
//

.version 9.0
.target sm_100
.address_size 64

	// .globl	_Z18global_scan_kernelPfS_
.extern .shared .align 16 .b8 d_temp[];

.visible .entry _Z18global_scan_kernelPfS_(
	.param .u64 .ptr .align 1 _Z18global_scan_kernelPfS__param_0,
	.param .u64 .ptr .align 1 _Z18global_scan_kernelPfS__param_1
)
{
	.reg .pred 	%p<7>;
	.reg .b32 	%r<5>;
	.reg .b32 	%f<23>;
	.reg .b64 	%rd<14>;

	ld.param.u64 	%rd3, [_Z18global_scan_kernelPfS__param_0];
	ld.param.u64 	%rd4, [_Z18global_scan_kernelPfS__param_1];
	cvta.to.global.u64 	%rd1, %rd3;
	cvta.to.global.u64 	%rd5, %rd4;
	mov.u32 	%r1, %tid.x;
	mul.wide.u32 	%rd6, %r1, 4;
	add.s64 	%rd7, %rd5, %rd6;
	ld.global.f32 	%f1, [%rd7];
	add.s64 	%rd2, %rd1, %rd6;
	st.global.f32 	[%rd2], %f1;
	setp.eq.s32 	%p1, %r1, 0;
	mov.f32 	%f19, 0f00000000;
	@%p1 bra 	$L__BB0_2;
	add.s32 	%r2, %r1, -1;
	mul.wide.u32 	%rd8, %r2, 4;
	add.s64 	%rd9, %rd1, %rd8;
	ld.global.f32 	%f11, [%rd9];
	add.f32 	%f19, %f1, %f11;
$L__BB0_2:
	setp.eq.s32 	%p2, %r1, 0;
	bar.sync 	0;
	@%p2 bra 	$L__BB0_4;
	st.global.f32 	[%rd2], %f19;
	mov.f32 	%f19, 0f00000000;
$L__BB0_4:
	setp.lt.u32 	%p3, %r1, 2;
	@%p3 bra 	$L__BB0_6;
	ld.global.f32 	%f13, [%rd2];
	add.s32 	%r3, %r1, -2;
	mul.wide.u32 	%rd10, %r3, 4;
	add.s64 	%rd11, %rd1, %rd10;
	ld.global.f32 	%f14, [%rd11];
	add.f32 	%f19, %f13, %f14;
$L__BB0_6:
	setp.lt.u32 	%p4, %r1, 2;
	bar.sync 	0;
	@%p4 bra 	$L__BB0_8;
	st.global.f32 	[%rd2], %f19;
	mov.f32 	%f19, 0f00000000;
$L__BB0_8:
	setp.lt.u32 	%p5, %r1, 4;
	@%p5 bra 	$L__BB0_10;
	ld.global.f32 	%f16, [%rd2];
	add.s32 	%r4, %r1, -4;
	mul.wide.u32 	%rd12, %r4, 4;
	add.s64 	%rd13, %rd1, %rd12;
	ld.global.f32 	%f17, [%rd13];
	add.f32 	%f19, %f16, %f17;
$L__BB0_10:
	setp.lt.u32 	%p6, %r1, 4;
	bar.sync 	0;
	@%p6 bra 	$L__BB0_12;
	st.global.f32 	[%rd2], %f19;
$L__BB0_12:
	ret;

}
	// .globl	_Z17shmem_scan_kernelPfS_
.visible .entry _Z17shmem_scan_kernelPfS_(
	.param .u64 .ptr .align 1 _Z17shmem_scan_kernelPfS__param_0,
	.param .u64 .ptr .align 1 _Z17shmem_scan_kernelPfS__param_1
)
{
	.reg .pred 	%p<7>;
	.reg .b32 	%r<5>;
	.reg .b32 	%f<25>;
	.reg .b64 	%rd<9>;

	ld.param.u64 	%rd1, [_Z17shmem_scan_kernelPfS__param_0];
	ld.param.u64 	%rd2, [_Z17shmem_scan_kernelPfS__param_1];
	cvta.to.global.u64 	%rd3, %rd2;
	mov.u32 	%r1, %tid.x;
	mul.wide.u32 	%rd4, %r1, 4;
	add.s64 	%rd5, %rd3, %rd4;
	ld.global.f32 	%f10, [%rd5];
	shl.b32 	%r3, %r1, 2;
	mov.u32 	%r4, d_temp;
	add.s32 	%r2, %r4, %r3;
	st.shared.f32 	[%r2], %f10;
	bar.sync 	0;
	setp.eq.s32 	%p1, %r1, 0;
	mov.f32 	%f21, 0f00000000;
	@%p1 bra 	$L__BB1_2;
	ld.shared.f32 	%f11, [%r2];
	ld.shared.f32 	%f12, [%r2+-4];
	add.f32 	%f21, %f11, %f12;
$L__BB1_2:
	setp.eq.s32 	%p2, %r1, 0;
	bar.sync 	0;
	@%p2 bra 	$L__BB1_4;
	st.shared.f32 	[%r2], %f21;
	mov.f32 	%f21, 0f00000000;
$L__BB1_4:
	bar.sync 	0;
	setp.lt.u32 	%p3, %r1, 2;
	@%p3 bra 	$L__BB1_6;
	ld.shared.f32 	%f14, [%r2];
	ld.shared.f32 	%f15, [%r2+-8];
	add.f32 	%f21, %f14, %f15;
$L__BB1_6:
	setp.lt.u32 	%p4, %r1, 2;
	bar.sync 	0;
	@%p4 bra 	$L__BB1_8;
	st.shared.f32 	[%r2], %f21;
	mov.f32 	%f21, 0f00000000;
$L__BB1_8:
	bar.sync 	0;
	setp.lt.u32 	%p5, %r1, 4;
	@%p5 bra 	$L__BB1_10;
	ld.shared.f32 	%f17, [%r2];
	ld.shared.f32 	%f18, [%r2+-16];
	add.f32 	%f21, %f17, %f18;
$L__BB1_10:
	setp.lt.u32 	%p6, %r1, 4;
	bar.sync 	0;
	@%p6 bra 	$L__BB1_12;
	st.shared.f32 	[%r2], %f21;
$L__BB1_12:
	bar.sync 	0;
	cvta.to.global.u64 	%rd6, %rd1;
	ld.shared.f32 	%f19, [%r2];
	add.s64 	%rd8, %rd6, %rd4;
	st.global.f32 	[%rd8], %f19;
	ret;

}


// ===== COMPILED SASS (sm_100) =====

	.target	sm_100

	.elftype	@"ET_EXEC"


//--------------------- .note.nv.tkinfo           --------------------------
	.section	.note.nv.tkinfo,"",@"SHT_NOTE"
	.sectionflags	@"SHF_NOTE_NV_TKINFO"
	.tkinfo
        /*0018*/ 	.word	0x00000002
        /*0030*/ 	.string	""
        /*0030*/ 	.string	"ptxas"
        /*0030*/ 	.string	"Cuda compilation tools, release 13.0, V13.0.88"
        /*0030*/ 	.string	"Build cuda_13.0.r13.0/compiler.36424714_0"
        /*0030*/ 	.string	"-arch sm_100 -m 64 "



//--------------------- .note.nv.cuinfo           --------------------------
	.section	.note.nv.cuinfo,"",@"SHT_NOTE"
	.sectionflags	@"SHF_NOTE_NV_CUINFO"
        /*0018*/ 	.short	0x0002
        /*001a*/ 	.short	0x0064
        /*001c*/ 	.short	0x0082
	.zero		2


//--------------------- .nv.info                  --------------------------
	.section	.nv.info,"",@"SHT_CUDA_INFO"
	.align	4


	//----- nvinfo : EIATTR_REGCOUNT
	.align		4
        /*0000*/ 	.byte	0x04, 0x2f
        /*0002*/ 	.short	(.L_1 - .L_0)
	.align		4
.L_0:
        /*0004*/ 	.word	index@(_Z18global_scan_kernelPfS_)
        /*0008*/ 	.word	0x00000010


	//----- nvinfo : EIATTR_FRAME_SIZE
	.align		4
.L_1:
        /*000c*/ 	.byte	0x04, 0x11
        /*000e*/ 	.short	(.L_3 - .L_2)
	.align		4
.L_2:
        /*0010*/ 	.word	index@(_Z18global_scan_kernelPfS_)
        /*0014*/ 	.word	0x00000000


	//----- nvinfo : EIATTR_REGCOUNT
	.align		4
.L_3:
        /*0018*/ 	.byte	0x04, 0x2f
        /*001a*/ 	.short	(.L_5 - .L_4)
	.align		4
.L_4:
        /*001c*/ 	.word	index@(_Z17shmem_scan_kernelPfS_)
        /*0020*/ 	.word	0x0000000c


	//----- nvinfo : EIATTR_FRAME_SIZE
	.align		4
.L_5:
        /*0024*/ 	.byte	0x04, 0x11
        /*0026*/ 	.short	(.L_7 - .L_6)
	.align		4
.L_6:
        /*0028*/ 	.word	index@(_Z17shmem_scan_kernelPfS_)
        /*002c*/ 	.word	0x00000000


	//----- nvinfo : EIATTR_MIN_STACK_SIZE
	.align		4
.L_7:
        /*0030*/ 	.byte	0x04, 0x12
        /*0032*/ 	.short	(.L_9 - .L_8)
	.align		4
.L_8:
        /*0034*/ 	.word	index@(_Z17shmem_scan_kernelPfS_)
        /*0038*/ 	.word	0x00000000


	//----- nvinfo : EIATTR_MIN_STACK_SIZE
	.align		4
.L_9:
        /*003c*/ 	.byte	0x04, 0x12
        /*003e*/ 	.short	(.L_11 - .L_10)
	.align		4
.L_10:
        /*0040*/ 	.word	index@(_Z18global_scan_kernelPfS_)
        /*0044*/ 	.word	0x00000000
.L_11:


//--------------------- .nv.compat                --------------------------
	.section	.nv.compat,"",@"SHT_CUDA_COMPAT_INFO"
	.align	4
        /*0000*/ 	.byte	0x02, 0x09, 0x00, 0x00, 0x02, 0x02, 0x01, 0x00, 0x02, 0x05, 0x05, 0x00, 0x03, 0x07, 0x01, 0x01
        /*0010*/ 	.byte	0x02, 0x03, 0x00, 0x00, 0x02, 0x06, 0x01, 0x00, 0x04, 0x0b, 0x08, 0x00, 0x09, 0x00, 0x00, 0x00
        /*0020*/ 	.byte	0x00, 0x00, 0x00, 0x00


//--------------------- .nv.info._Z17shmem_scan_kernelPfS_ --------------------------
	.section	.nv.info._Z17shmem_scan_kernelPfS_,"",@"SHT_CUDA_INFO"
	.sectionflags	@""
	.align	4


	//----- nvinfo : EIATTR_CUDA_API_VERSION
	.align		4
        /*0000*/ 	.byte	0x04, 0x37
        /*0002*/ 	.short	(.L_13 - .L_12)
.L_12:
        /*0004*/ 	.word	0x00000082


	//----- nvinfo : EIATTR_KPARAM_INFO
	.align		4
.L_13:
        /*0008*/ 	.byte	0x04, 0x17
        /*000a*/ 	.short	(.L_15 - .L_14)
.L_14:
        /*000c*/ 	.word	0x00000000
        /*0010*/ 	.short	0x0001
        /*0012*/ 	.short	0x0008
        /*0014*/ 	.byte	0x00, 0xf5, 0x21, 0x00


	//----- nvinfo : EIATTR_KPARAM_INFO
	.align		4
.L_15:
        /*0018*/ 	.byte	0x04, 0x17
        /*001a*/ 	.short	(.L_17 - .L_16)
.L_16:
        /*001c*/ 	.word	0x00000000
        /*0020*/ 	.short	0x0000
        /*0022*/ 	.short	0x0000
        /*0024*/ 	.byte	0x00, 0xf5, 0x21, 0x00


	//----- nvinfo : EIATTR_SPARSE_MMA_MASK
	.align		4
.L_17:
        /*0028*/ 	.byte	0x03, 0x50
        /*002a*/ 	.short	0x0000


	//----- nvinfo : EIATTR_MAXREG_COUNT
	.align		4
        /*002c*/ 	.byte	0x03, 0x1b
        /*002e*/ 	.short	0x00ff


	//----- nvinfo : EIATTR_NUM_BARRIERS
	.align		4
        /*0030*/ 	.byte	0x02, 0x4c
        /*0032*/ 	.byte	0x01
	.zero		1


	//----- nvinfo : EIATTR_MERCURY_ISA_VERSION
	.align		4
        /*0034*/ 	.byte	0x03, 0x5f
        /*0036*/ 	.short	0x0101


	//----- nvinfo : EIATTR_VRC_CTA_INIT_COUNT
	.align		4
        /*0038*/ 	.byte	0x02, 0x4a
	.zero		1
	.zero		1


	//----- nvinfo : EIATTR_EXIT_INSTR_OFFSETS
	.align		4
        /*003c*/ 	.byte	0x04, 0x1c
        /*003e*/ 	.short	(.L_19 - .L_18)


	//   ....[0]....
.L_18:
        /*0040*/ 	.word	0x00000280


	//----- nvinfo : EIATTR_CBANK_PARAM_SIZE
	.align		4
.L_19:
        /*0044*/ 	.byte	0x03, 0x19
        /*0046*/ 	.short	0x0010


	//----- nvinfo : EIATTR_PARAM_CBANK
	.align		4
        /*0048*/ 	.byte	0x04, 0x0a
        /*004a*/ 	.short	(.L_21 - .L_20)
	.align		4
.L_20:
        /*004c*/ 	.word	index@(.nv.constant0._Z17shmem_scan_kernelPfS_)
        /*0050*/ 	.short	0x0380
        /*0052*/ 	.short	0x0010


	//----- nvinfo : EIATTR_SW_WAR
	.align		4
.L_21:
        /*0054*/ 	.byte	0x04, 0x36
        /*0056*/ 	.short	(.L_23 - .L_22)
.L_22:
        /*0058*/ 	.word	0x00000008
.L_23:


//--------------------- .nv.info._Z18global_scan_kernelPfS_ --------------------------
	.section	.nv.info._Z18global_scan_kernelPfS_,"",@"SHT_CUDA_INFO"
	.sectionflags	@""
	.align	4


	//----- nvinfo : EIATTR_CUDA_API_VERSION
	.align		4
        /*0000*/ 	.byte	0x04, 0x37
        /*0002*/ 	.short	(.L_25 - .L_24)
.L_24:
        /*0004*/ 	.word	0x00000082


	//----- nvinfo : EIATTR_KPARAM_INFO
	.align		4
.L_25:
        /*0008*/ 	.byte	0x04, 0x17
        /*000a*/ 	.short	(.L_27 - .L_26)
.L_26:
        /*000c*/ 	.word	0x00000000
        /*0010*/ 	.short	0x0001
        /*0012*/ 	.short	0x0008
        /*0014*/ 	.byte	0x00, 0xf5, 0x21, 0x00


	//----- nvinfo : EIATTR_KPARAM_INFO
	.align		4
.L_27:
        /*0018*/ 	.byte	0x04, 0x17
        /*001a*/ 	.short	(.L_29 - .L_28)
.L_28:
        /*001c*/ 	.word	0x00000000
        /*0020*/ 	.short	0x0000
        /*0022*/ 	.short	0x0000
        /*0024*/ 	.byte	0x00, 0xf5, 0x21, 0x00


	//----- nvinfo : EIATTR_SPARSE_MMA_MASK
	.align		4
.L_29:
        /*0028*/ 	.byte	0x03, 0x50
        /*002a*/ 	.short	0x0000


	//----- nvinfo : EIATTR_MAXREG_COUNT
	.align		4
        /*002c*/ 	.byte	0x03, 0x1b
        /*002e*/ 	.short	0x00ff


	//----- nvinfo : EIATTR_NUM_BARRIERS
	.align		4
        /*0030*/ 	.byte	0x02, 0x4c
        /*0032*/ 	.byte	0x01
	.zero		1


	//----- nvinfo : EIATTR_MERCURY_ISA_VERSION
	.align		4
        /*0034*/ 	.byte	0x03, 0x5f
        /*0036*/ 	.short	0x0101


	//----- nvinfo : EIATTR_VRC_CTA_INIT_COUNT
	.align		4
        /*0038*/ 	.byte	0x02, 0x4a
	.zero		1
	.zero		1


	//----- nvinfo : EIATTR_EXIT_INSTR_OFFSETS
	.align		4
        /*003c*/ 	.byte	0x04, 0x1c
        /*003e*/ 	.short	(.L_31 - .L_30)


	//   ....[0]....
.L_30:
        /*0040*/ 	.word	0x000002b0


	//   ....[1]....
        /*0044*/ 	.word	0x000002d0


	//----- nvinfo : EIATTR_CRS_STACK_SIZE
	.align		4
.L_31:
        /*0048*/ 	.byte	0x04, 0x1e
        /*004a*/ 	.short	(.L_33 - .L_32)
.L_32:
        /*004c*/ 	.word	0x00000000


	//----- nvinfo : EIATTR_CBANK_PARAM_SIZE
	.align		4
.L_33:
        /*0050*/ 	.byte	0x03, 0x19
        /*0052*/ 	.short	0x0010


	//----- nvinfo : EIATTR_PARAM_CBANK
	.align		4
        /*0054*/ 	.byte	0x04, 0x0a
        /*0056*/ 	.short	(.L_35 - .L_34)
	.align		4
.L_34:
        /*0058*/ 	.word	index@(.nv.constant0._Z18global_scan_kernelPfS_)
        /*005c*/ 	.short	0x0380
        /*005e*/ 	.short	0x0010


	//----- nvinfo : EIATTR_SW_WAR
	.align		4
.L_35:
        /*0060*/ 	.byte	0x04, 0x36
        /*0062*/ 	.short	(.L_37 - .L_36)
.L_36:
        /*0064*/ 	.word	0x00000008
.L_37:


//--------------------- .nv.callgraph             --------------------------
	.section	.nv.callgraph,"",@"SHT_CUDA_CALLGRAPH"
	.align	4
	.sectionentsize	8
	.align		4
        /*0000*/ 	.word	0x00000000
	.align		4
        /*0004*/ 	.word	0xffffffff
	.align		4
        /*0008*/ 	.word	0x00000000
	.align		4
        /*000c*/ 	.word	0xfffffffe
	.align		4
        /*0010*/ 	.word	0x00000000
	.align		4
        /*0014*/ 	.word	0xfffffffd
	.align		4
        /*0018*/ 	.word	0x00000000
	.align		4
        /*001c*/ 	.word	0xfffffffc


//--------------------- .text._Z17shmem_scan_kernelPfS_ --------------------------
	.section	.text._Z17shmem_scan_kernelPfS_,"ax",@progbits
	.align	128
        .global         _Z17shmem_scan_kernelPfS_
        .type           _Z17shmem_scan_kernelPfS_,@function
        .size           _Z17shmem_scan_kernelPfS_,(.L_x_8 - _Z17shmem_scan_kernelPfS_)
        .other          _Z17shmem_scan_kernelPfS_,@"STO_CUDA_ENTRY STV_DEFAULT"
_Z17shmem_scan_kernelPfS_:
.text._Z17shmem_scan_kernelPfS_:
[----:B------:R-:W-:Y:S01]  /*0000*/  LDC R1, c[0x0][0x37c] ;  /* 0x0000df00ff017b82 */ /* 0x000fe20000000800 */
[----:B------:R-:W0:Y:S07]  /*0010*/  S2R R9, SR_TID.X ;  /* 0x0000000000097919 */ /* 0x000e2e0000002100 */
[----:B------:R-:W0:Y:S01]  /*0020*/  LDC.64 R2, c[0x0][0x388] ;  /* 0x0000e200ff027b82 */ /* 0x000e220000000a00 */
[----:B------:R-:W1:Y:S01]  /*0030*/  LDCU.64 UR6, c[0x0][0x358] ;  /* 0x00006b00ff0677ac */ /* 0x000e620008000a00 */
[----:B0-----:R-:W-:-:S06]  /*0040*/  IMAD.WIDE.U32 R2, R9, 0x4, R2 ;  /* 0x0000000409027825 */ /* 0x001fcc00078e0002 */
[----:B-1----:R-:W2:Y:S01]  /*0050*/  LDG.E R2, desc[UR6][R2.64] ;  /* 0x0000000602027981 */ /* 0x002ea2000c1e1900 */
[----:B------:R-:W0:Y:S01]  /*0060*/  S2UR UR5, SR_CgaCtaId ;  /* 0x00000000000579c3 */ /* 0x000e220000008800 */
[----:B------:R-:W-:Y:S01]  /*0070*/  UMOV UR4, 0x400 ;  /* 0x0000040000047882 */ /* 0x000fe20000000000 */
[C---:B------:R-:W-:Y:S01]  /*0080*/  ISETP.NE.AND P0, PT, R9.reuse, RZ, PT ;  /* 0x000000ff0900720c */ /* 0x040fe20003f05270 */
[----:B------:R-:W-:Y:S01]  /*0090*/  HFMA2 R0, -RZ, RZ, 0, 0 ;  /* 0x00000000ff007431 */ /* 0x000fe200000001ff */
[C---:B------:R-:W-:Y:S02]  /*00a0*/  ISETP.GE.U32.AND P1, PT, R9.reuse, 0x2, PT ;  /* 0x000000020900780c */ /* 0x040fe40003f26070 */
[----:B------:R-:W-:Y:S01]  /*00b0*/  ISETP.GE.U32.AND P2, PT, R9, 0x4, PT ;  /* 0x000000040900780c */ /* 0x000fe20003f46070 */
[----:B0-----:R-:W-:-:S06]  /*00c0*/  ULEA UR4, UR5, UR4, 0x18 ;  /* 0x0000000405047291 */ /* 0x001fcc000f8ec0ff */
[----:B------:R-:W-:-:S05]  /*00d0*/  LEA R5, R9, UR4, 0x2 ;  /* 0x0000000409057c11 */ /* 0x000fca000f8e10ff */
[----:B--2---:R-:W-:Y:S01]  /*00e0*/  STS [R5], R2 ;  /* 0x0000000205007388 */ /* 0x004fe20000000800 */
[----:B------:R-:W-:Y:S06]  /*00f0*/  BAR.SYNC.DEFER_BLOCKING 0x0 ;  /* 0x0000000000007b1d */ /* 0x000fec0000010000 */
[----:B------:R-:W-:Y:S04]  /*0100*/  @P0 LDS R4, [R5] ;  /* 0x0000000005040984 */ /* 0x000fe80000000800 */
[----:B------:R-:W0:Y:S02]  /*0110*/  @P0 LDS R7, [R5+-0x4] ;  /* 0xfffffc0005070984 */ /* 0x000e240000000800 */
[----:B0-----:R-:W-:Y:S01]  /*0120*/  @P0 FADD R0, R4, R7 ;  /* 0x0000000704000221 */ /* 0x001fe20000000000 */
[----:B------:R-:W-:Y:S06]  /*0130*/  BAR.SYNC.DEFER_BLOCKING 0x0 ;  /* 0x0000000000007b1d */ /* 0x000fec0000010000 */
[----:B------:R0:W-:Y:S02]  /*0140*/  @P0 STS [R5], R0 ;  /* 0x0000000005000388 */ /* 0x0001e40000000800 */
[----:B------:R-:W-:Y:S01]  /*0150*/  BAR.SYNC.DEFER_BLOCKING 0x0 ;  /* 0x0000000000007b1d */ /* 0x000fe20000010000 */
[----:B0-----:R-:W-:-:S05]  /*0160*/  @P0 MOV R0, RZ ;  /* 0x000000ff00000202 */ /* 0x001fca0000000f00 */
        /* <DEDUP_REMOVED lines=10> */
[----:B------:R-:W-:Y:S08]  /*0210*/  BAR.SYNC.DEFER_BLOCKING 0x0 ;  /* 0x0000000000007b1d */ /* 0x000ff00000010000 */
[----:B------:R-:W0:Y:S01]  /*0220*/  LDC.64 R2, c[0x0][0x380] ;  /* 0x0000e000ff027b82 */ /* 0x000e220000000a00 */
[----:B------:R-:W-:Y:S07]  /*0230*/  @P2 STS [R5], R0 ;  /* 0x0000000005002388 */ /* 0x000fee0000000800 */
[----:B------:R-:W-:Y:S01]  /*0240*/  BAR.SYNC.DEFER_BLOCKING 0x0 ;  /* 0x0000000000007b1d */ /* 0x000fe20000010000 */
[----:B0-----:R-:W-:-:S05]  /*0250*/  IMAD.WIDE.U32 R2, R9, 0x4, R2 ;  /* 0x0000000409027825 */ /* 0x001fca00078e0002 */
[----:B------:R-:W0:Y:S04]  /*0260*/  LDS R7, [R5] ;  /* 0x0000000005077984 */ /* 0x000e280000000800 */
[----:B0-----:R-:W-:Y:S01]  /*0270*/  STG.E desc[UR6][R2.64], R7 ;  /* 0x0000000702007986 */ /* 0x001fe2000c101906 */
[----:B------:R-:W-:Y:S05]  /*0280*/  EXIT ;  /* 0x000000000000794d */ /* 0x000fea0003800000 */
.L_x_0:
[----:B------:R-:W-:-:S00]  /*0290*/  BRA `(.L_x_0) ;  /* 0xfffffffc00fc7947 */ /* 0x000fc0000383ffff */
[----:B------:R-:W-:-:S00]  /*02a0*/  NOP ;  /* 0x0000000000007918 */ /* 0x000fc00000000000 */
        /* <DEDUP_REMOVED lines=13> */
.L_x_8:


//--------------------- .text._Z18global_scan_kernelPfS_ --------------------------
	.section	.text._Z18global_scan_kernelPfS_,"ax",@progbits
	.align	128
        .global         _Z18global_scan_kernelPfS_
        .type           _Z18global_scan_kernelPfS_,@function
        .size           _Z18global_scan_kernelPfS_,(.L_x_9 - _Z18global_scan_kernelPfS_)
        .other          _Z18global_scan_kernelPfS_,@"STO_CUDA_ENTRY STV_DEFAULT"
_Z18global_scan_kernelPfS_:
.text._Z18global_scan_kernelPfS_:
[----:B------:R-:W-:Y:S01]  /*0000*/  LDC R1, c[0x0][0x37c] ;  /* 0x0000df00ff017b82 */ /* 0x000fe20000000800 */
[----:B------:R-:W0:Y:S07]  /*0010*/  S2R R13, SR_TID.X ;  /* 0x00000000000d7919 */ /* 0x000e2e0000002100 */
[----:B------:R-:W0:Y:S01]  /*0020*/  LDC.64 R4, c[0x0][0x388] ;  /* 0x0000e200ff047b82 */ /* 0x000e220000000a00 */
[----:B------:R-:W1:Y:S07]  /*0030*/  LDCU.64 UR4, c[0x0][0x358] ;  /* 0x00006b00ff0477ac */ /* 0x000e6e0008000a00 */
[----:B------:R-:W2:Y:S01]  /*0040*/  LDC.64 R6, c[0x0][0x380] ;  /* 0x0000e000ff067b82 */ /* 0x000ea20000000a00 */
[----:B0-----:R-:W-:-:S05]  /*0050*/  IMAD.WIDE.U32 R4, R13, 0x4, R4 ;  /* 0x000000040d047825 */ /* 0x001fca00078e0004 */
[----:B-1----:R-:W3:Y:S01]  /*0060*/  LDG.E R9, desc[UR4][R4.64] ;  /* 0x0000000404097981 */ /* 0x002ee2000c1e1900 */
[C---:B--2---:R-:W-:Y:S01]  /*0070*/  IMAD.WIDE.U32 R2, R13.reuse, 0x4, R6 ;  /* 0x000000040d027825 */ /* 0x044fe200078e0006 */
[C---:B------:R-:W-:Y:S01]  /*0080*/  ISETP.NE.AND P0, PT, R13.reuse, RZ, PT ;  /* 0x000000ff0d00720c */ /* 0x040fe20003f05270 */
[----:B------:R-:W-:Y:S02]  /*0090*/  BSSY.RECONVERGENT B0, `(.L_x_1) ;  /* 0x000000a000007945 */ /* 0x000fe40003800200 */
[----:B------:R-:W-:Y:S01]  /*00a0*/  HFMA2 R11, -RZ, RZ, 0, 0 ;  /* 0x00000000ff0b7431 */ /* 0x000fe200000001ff */
[C---:B------:R-:W-:Y:S02]  /*00b0*/  ISETP.GE.U32.AND P1, PT, R13.reuse, 0x2, PT ;  /* 0x000000020d00780c */ /* 0x040fe40003f26070 */
[----:B------:R-:W-:Y:S01]  /*00c0*/  ISETP.GE.U32.AND P2, PT, R13, 0x4, PT ;  /* 0x000000040d00780c */ /* 0x000fe20003f46070 */
[----:B---3--:R0:W-:Y:S06]  /*00d0*/  STG.E desc[UR4][R2.64], R9 ;  /* 0x0000000902007986 */ /* 0x0081ec000c101904 */
[----:B------:R-:W-:Y:S06]  /*00e0*/  @!P0 BRA `(.L_x_2) ;  /* 0x0000000000108947 */ /* 0x000fec0003800000 */
[----:B------:R-:W-:-:S05]  /*00f0*/  IADD3 R5, PT, PT, R13, -0x1, RZ ;  /* 0xffffffff0d057810 */ /* 0x000fca0007ffe0ff */
[----:B------:R-:W-:-:S06]  /*0100*/  IMAD.WIDE.U32 R4, R5, 0x4, R6 ;  /* 0x0000000405047825 */ /* 0x000fcc00078e0006 */
[----:B------:R-:W2:Y:S02]  /*0110*/  LDG.E R4, desc[UR4][R4.64] ;  /* 0x0000000404047981 */ /* 0x000ea4000c1e1900 */
[----:B--2---:R-:W-:-:S07]  /*0120*/  FADD R11, R9, R4 ;  /* 0x00000004090b7221 */ /* 0x004fce0000000000 */
.L_x_2:
[----:B------:R-:W-:Y:S05]  /*0130*/  BSYNC.RECONVERGENT B0 ;  /* 0x0000000000007941 */ /* 0x000fea0003800200 */
.L_x_1:
[----:B------:R-:W-:Y:S06]  /*0140*/  BAR.SYNC.DEFER_BLOCKING 0x0 ;  /* 0x0000000000007b1d */ /* 0x000fec0000010000 */
[----:B------:R-:W-:Y:S01]  /*0150*/  BSSY.RECONVERGENT B0, `(.L_x_3) ;  /* 0x0000009000007945 */ /* 0x000fe20003800200 */
[----:B------:R1:W-:Y:S02]  /*0160*/  @P0 STG.E desc[UR4][R2.64], R11 ;  /* 0x0000000b02000986 */ /* 0x0003e4000c101904 */
[----:B-1----:R-:W-:Y:S01]  /*0170*/  @P0 MOV R11, RZ ;  /* 0x000000ff000b0202 */ /* 0x002fe20000000f00 */
[----:B------:R-:W-:Y:S06]  /*0180*/  @!P1 BRA `(.L_x_4) ;  /* 0x0000000000149947 */ /* 0x000fec0003800000 */
[----:B------:R-:W-:Y:S01]  /*0190*/  IADD3 R5, PT, PT, R13, -0x2, RZ ;  /* 0xfffffffe0d057810 */ /* 0x000fe20007ffe0ff */
[----:B------:R-:W2:Y:S04]  /*01a0*/  LDG.E R11, desc[UR4][R2.64] ;  /* 0x00000004020b7981 */ /* 0x000ea8000c1e1900 */
[----:B------:R-:W-:-:S06]  /*01b0*/  IMAD.WIDE.U32 R4, R5, 0x4, R6 ;  /* 0x0000000405047825 */ /* 0x000fcc00078e0006 */
[----:B------:R-:W2:Y:S02]  /*01c0*/  LDG.E R4, desc[UR4][R4.64] ;  /* 0x0000000404047981 */ /* 0x000ea4000c1e1900 */
[----:B--2---:R-:W-:-:S07]  /*01d0*/  FADD R11, R4, R11 ;  /* 0x0000000b040b7221 */ /* 0x004fce0000000000 */
.L_x_4:
[----:B------:R-:W-:Y:S05]  /*01e0*/  BSYNC.RECONVERGENT B0 ;  /* 0x0000000000007941 */ /* 0x000fea0003800200 */
.L_x_3:
        /* <DEDUP_REMOVED lines=10> */
.L_x_6:
[----:B------:R-:W-:Y:S05]  /*0290*/  BSYNC.RECONVERGENT B0 ;  /* 0x0000000000007941 */ /* 0x000fea0003800200 */
.L_x_5:
[----:B------:R-:W-:Y:S06]  /*02a0*/  BAR.SYNC.DEFER_BLOCKING 0x0 ;  /* 0x0000000000007b1d */ /* 0x000fec0000010000 */
[----:B------:R-:W-:Y:S05]  /*02b0*/  @!P2 EXIT ;  /* 0x000000000000a94d */ /* 0x000fea0003800000 */
[----:B------:R-:W-:Y:S01]  /*02c0*/  STG.E desc[UR4][R2.64], R11 ;  /* 0x0000000b02007986 */ /* 0x000fe2000c101904 */
[----:B------:R-:W-:Y:S05]  /*02d0*/  EXIT ;  /* 0x000000000000794d */ /* 0x000fea0003800000 */
.L_x_7:
        /* <DEDUP_REMOVED lines=10> */
.L_x_9:


//--------------------- .nv.shared._Z17shmem_scan_kernelPfS_ --------------------------
	.section	.nv.shared._Z17shmem_scan_kernelPfS_,"aw",@nobits
	.sectionflags	@""
	.align	16
	.zero		1024


//--------------------- .nv.shared.reserved.0     --------------------------
	.section	.nv.shared.reserved.0,"aw",@nobits
	.weak		__nv_reservedSMEM_offset_0_alias
	.size		__nv_reservedSMEM_offset_0_alias, 0, 64
	.other		__nv_reservedSMEM_offset_0_alias,@"STO_CUDA_RESERVED_SHARED STV_DEFAULT"
__nv_reservedSMEM_offset_0_alias:
	.zero		0
	.zero		64


//--------------------- .nv.shared._Z18global_scan_kernelPfS_ --------------------------
	.section	.nv.shared._Z18global_scan_kernelPfS_,"aw",@nobits
	.sectionflags	@""
	.align	16
	.zero		1024


//--------------------- .nv.constant0._Z17shmem_scan_kernelPfS_ --------------------------
	.section	.nv.constant0._Z17shmem_scan_kernelPfS_,"a",@progbits
	.sectionflags	@""
	.align	4
.nv.constant0._Z17shmem_scan_kernelPfS_:
	.zero		912


//--------------------- .nv.constant0._Z18global_scan_kernelPfS_ --------------------------
	.section	.nv.constant0._Z18global_scan_kernelPfS_,"a",@progbits
	.sectionflags	@""
	.align	4
.nv.constant0._Z18global_scan_kernelPfS_:
	.zero		912


//--------------------- SYMBOLS --------------------------

	.type		.nv.reservedSmem.offset0,@object
	.size		.nv.reservedSmem.offset0,0x4
	.type		.nv.reservedSmem.cap,@object
	.size		.nv.reservedSmem.cap,0x4
